//
// Generated by NVIDIA NVVM Compiler
//
// Compiler Build ID: CL-36424714
// Cuda compilation tools, release 13.0, V13.0.88
// Based on NVVM 20.0.0
//

.version 9.0
.target sm_100
.address_size 64

	// .globl	_Z7kernel5PjS_j
.extern .shared .align 16 .b8 sdata[];

.visible .entry _Z7kernel5PjS_j(
	.param .u64 .ptr .align 1 _Z7kernel5PjS_j_param_0,
	.param .u64 .ptr .align 1 _Z7kernel5PjS_j_param_1,
	.param .u32 _Z7kernel5PjS_j_param_2
)
{
	.reg .pred 	%p<14>;
	.reg .b32 	%r<45>;
	.reg .b64 	%rd<13>;

	ld.param.u64 	%rd3, [_Z7kernel5PjS_j_param_0];
	ld.param.u64 	%rd2, [_Z7kernel5PjS_j_param_1];
	ld.param.u32 	%r8, [_Z7kernel5PjS_j_param_2];
	cvta.to.global.u64 	%rd1, %rd3;
	mov.u32 	%r1, %tid.x;
	mov.u32 	%r2, %ctaid.x;
	mov.u32 	%r44, %ntid.x;
	mul.lo.s32 	%r9, %r44, %r2;
	shl.b32 	%r10, %r9, 1;
	add.s32 	%r4, %r10, %r1;
	shl.b32 	%r11, %r1, 2;
	mov.u32 	%r12, sdata;
	add.s32 	%r5, %r12, %r11;
	mov.b32 	%r13, 0;
	st.shared.u32 	[%r5], %r13;
	setp.ge.u32 	%p1, %r4, %r8;
	@%p1 bra 	$L__BB0_4;
	mov.u32 	%r14, %nctaid.x;
	setp.lt.u32 	%p2, %r14, 2;
	@%p2 bra 	$L__BB0_3;
	mul.wide.u32 	%rd6, %r4, 4;
	add.s64 	%rd7, %rd1, %rd6;
	ld.global.u32 	%r16, [%rd7];
	add.s32 	%r17, %r4, %r44;
	mul.wide.u32 	%rd8, %r17, 4;
	add.s64 	%rd9, %rd1, %rd8;
	ld.global.u32 	%r18, [%rd9];
	add.s32 	%r19, %r18, %r16;
	st.shared.u32 	[%r5], %r19;
	bra.uni 	$L__BB0_4;
$L__BB0_3:
	mul.wide.u32 	%rd4, %r4, 4;
	add.s64 	%rd5, %rd1, %rd4;
	ld.global.u32 	%r15, [%rd5];
	st.shared.u32 	[%r5], %r15;
$L__BB0_4:
	bar.sync 	0;
	setp.lt.u32 	%p3, %r44, 66;
	@%p3 bra 	$L__BB0_8;
$L__BB0_5:
	shr.u32 	%r7, %r44, 1;
	setp.ge.u32 	%p4, %r1, %r7;
	@%p4 bra 	$L__BB0_7;
	shl.b32 	%r20, %r7, 2;
	add.s32 	%r21, %r5, %r20;
	ld.shared.u32 	%r22, [%r21];
	ld.shared.u32 	%r23, [%r5];
	add.s32 	%r24, %r23, %r22;
	st.shared.u32 	[%r5], %r24;
$L__BB0_7:
	bar.sync 	0;
	setp.gt.u32 	%p5, %r44, 131;
	mov.u32 	%r44, %r7;
	@%p5 bra 	$L__BB0_5;
$L__BB0_8:
	setp.gt.u32 	%p6, %r1, 31;
	@%p6 bra 	$L__BB0_23;
	setp.lt.u32 	%p7, %r8, 33;
	@%p7 bra 	$L__BB0_11;
	ld.volatile.shared.u32 	%r25, [%r5+128];
	ld.volatile.shared.u32 	%r26, [%r5];
	add.s32 	%r27, %r26, %r25;
	st.volatile.shared.u32 	[%r5], %r27;
	bra.uni 	$L__BB0_12;
$L__BB0_11:
	setp.lt.u32 	%p8, %r8, 17;
	@%p8 bra 	$L__BB0_13;
$L__BB0_12:
	ld.volatile.shared.u32 	%r28, [%r5+64];
	ld.volatile.shared.u32 	%r29, [%r5];
	add.s32 	%r30, %r29, %r28;
	st.volatile.shared.u32 	[%r5], %r30;
	bra.uni 	$L__BB0_14;
$L__BB0_13:
	setp.lt.u32 	%p9, %r8, 9;
	@%p9 bra 	$L__BB0_15;
$L__BB0_14:
	ld.volatile.shared.u32 	%r31, [%r5+32];
	ld.volatile.shared.u32 	%r32, [%r5];
	add.s32 	%r33, %r32, %r31;
	st.volatile.shared.u32 	[%r5], %r33;
	bra.uni 	$L__BB0_16;
$L__BB0_15:
	setp.lt.u32 	%p10, %r8, 5;
	@%p10 bra 	$L__BB0_17;
$L__BB0_16:
	ld.volatile.shared.u32 	%r34, [%r5+16];
	ld.volatile.shared.u32 	%r35, [%r5];
	add.s32 	%r36, %r35, %r34;
	st.volatile.shared.u32 	[%r5], %r36;
	bra.uni 	$L__BB0_18;
$L__BB0_17:
	setp.lt.u32 	%p11, %r8, 3;
	@%p11 bra 	$L__BB0_19;
$L__BB0_18:
	ld.volatile.shared.u32 	%r37, [%r5+8];
	ld.volatile.shared.u32 	%r38, [%r5];
	add.s32 	%r39, %r38, %r37;
	st.volatile.shared.u32 	[%r5], %r39;
	bra.uni 	$L__BB0_20;
$L__BB0_19:
	setp.ne.s32 	%p12, %r8, 2;
	@%p12 bra 	$L__BB0_21;
$L__BB0_20:
	ld.volatile.shared.u32 	%r40, [%r5+4];
	ld.volatile.shared.u32 	%r41, [%r5];
	add.s32 	%r42, %r41, %r40;
	st.volatile.shared.u32 	[%r5], %r42;
$L__BB0_21:
	setp.ne.s32 	%p13, %r1, 0;
	@%p13 bra 	$L__BB0_23;
	ld.shared.u32 	%r43, [sdata];
	cvta.to.global.u64 	%rd10, %rd2;
	mul.wide.u32 	%rd11, %r2, 4;
	add.s64 	%rd12, %rd10, %rd11;
	st.global.u32 	[%rd12], %r43;
$L__BB0_23:
	ret;

}


// ===== COMPILED SASS (sm_100) =====

	.target	sm_100

	.elftype	@"ET_EXEC"


//--------------------- .note.nv.tkinfo           --------------------------
	.section	.note.nv.tkinfo,"",@"SHT_NOTE"
	.sectionflags	@"SHF_NOTE_NV_TKINFO"
	.tkinfo
        /*0018*/ 	.word	0x00000002
        /*0030*/ 	.string	""
        /*0030*/ 	.string	"ptxas"
        /*0030*/ 	.string	"Cuda compilation tools, release 13.0, V13.0.88"
        /*0030*/ 	.string	"Build cuda_13.0.r13.0/compiler.36424714_0"
        /*0030*/ 	.string	"-arch sm_100 -m 64 "



//--------------------- .note.nv.cuinfo           --------------------------
	.section	.note.nv.cuinfo,"",@"SHT_NOTE"
	.sectionflags	@"SHF_NOTE_NV_CUINFO"
        /*0018*/ 	.short	0x0002
        /*001a*/ 	.short	0x0064
        /*001c*/ 	.short	0x0082
	.zero		2


//--------------------- .nv.info                  --------------------------
	.section	.nv.info,"",@"SHT_CUDA_INFO"
	.align	4


	//----- nvinfo : EIATTR_REGCOUNT
	.align		4
        /*0000*/ 	.byte	0x04, 0x2f
        /*0002*/ 	.short	(.L_1 - .L_0)
	.align		4
.L_0:
        /*0004*/ 	.word	index@(_Z7kernel5PjS_j)
        /*0008*/ 	.word	0x0000000d


	//----- nvinfo : EIATTR_FRAME_SIZE
	.align		4
.L_1:
        /*000c*/ 	.byte	0x04, 0x11
        /*000e*/ 	.short	(.L_3 - .L_2)
	.align		4
.L_2:
        /*0010*/ 	.word	index@(_Z7kernel5PjS_j)
        /*0014*/ 	.word	0x00000000


	//----- nvinfo : EIATTR_MIN_STACK_SIZE
	.align		4
.L_3:
        /*0018*/ 	.byte	0x04, 0x12
        /*001a*/ 	.short	(.L_5 - .L_4)
	.align		4
.L_4:
        /*001c*/ 	.word	index@(_Z7kernel5PjS_j)
        /*0020*/ 	.word	0x00000000
.L_5:


//--------------------- .nv.compat                --------------------------
	.section	.nv.compat,"",@"SHT_CUDA_COMPAT_INFO"
	.align	4
        /*0000*/ 	.byte	0x02, 0x09, 0x00, 0x00, 0x02, 0x02, 0x01, 0x00, 0x02, 0x05, 0x05, 0x00, 0x03, 0x07, 0x01, 0x01
        /*0010*/ 	.byte	0x02, 0x03, 0x00, 0x00, 0x02, 0x06, 0x01, 0x00, 0x04, 0x0b, 0x08, 0x00, 0x09, 0x00, 0x00, 0x00
        /*0020*/ 	.byte	0x00, 0x00, 0x00, 0x00


//--------------------- .nv.info._Z7kernel5PjS_j  --------------------------
	.section	.nv.info._Z7kernel5PjS_j,"",@"SHT_CUDA_INFO"
	.sectionflags	@""
	.align	4


	//----- nvinfo : EIATTR_CUDA_API_VERSION
	.align		4
        /*0000*/ 	.byte	0x04, 0x37
        /*0002*/ 	.short	(.L_7 - .L_6)
.L_6:
        /*0004*/ 	.word	0x00000082


	//----- nvinfo : EIATTR_KPARAM_INFO
	.align		4
.L_7:
        /*0008*/ 	.byte	0x04, 0x17
        /*000a*/ 	.short	(.L_9 - .L_8)
.L_8:
        /*000c*/ 	.word	0x00000000
        /*0010*/ 	.short	0x0002
        /*0012*/ 	.short	0x0010
        /*0014*/ 	.byte	0x00, 0xf0, 0x11, 0x00


	//----- nvinfo : EIATTR_KPARAM_INFO
	.align		4
.L_9:
        /*0018*/ 	.byte	0x04, 0x17
        /*001a*/ 	.short	(.L_11 - .L_10)
.L_10:
        /*001c*/ 	.word	0x00000000
        /*0020*/ 	.short	0x0001
        /*0022*/ 	.short	0x0008
        /*0024*/ 	.byte	0x00, 0xf5, 0x21, 0x00


	//----- nvinfo : EIATTR_KPARAM_INFO
	.align		4
.L_11:
        /*0028*/ 	.byte	0x04, 0x17
        /*002a*/ 	.short	(.L_13 - .L_12)
.L_12:
        /*002c*/ 	.word	0x00000000
        /*0030*/ 	.short	0x0000
        /*0032*/ 	.short	0x0000
        /*0034*/ 	.byte	0x00, 0xf5, 0x21, 0x00


	//----- nvinfo : EIATTR_SPARSE_MMA_MASK
	.align		4
.L_13:
        /*0038*/ 	.byte	0x03, 0x50
        /*003a*/ 	.short	0x0000


	//----- nvinfo : EIATTR_MAXREG_COUNT
	.align		4
        /*003c*/ 	.byte	0x03, 0x1b
        /*003e*/ 	.short	0x00ff


	//----- nvinfo : EIATTR_NUM_BARRIERS
	.align		4
        /*0040*/ 	.byte	0x02, 0x4c
        /*0042*/ 	.byte	0x01
	.zero		1


	//----- nvinfo : EIATTR_MERCURY_ISA_VERSION
	.align		4
        /*0044*/ 	.byte	0x03, 0x5f
        /*0046*/ 	.short	0x0101


	//----- nvinfo : EIATTR_VRC_CTA_INIT_COUNT
	.align		4
        /*0048*/ 	.byte	0x02, 0x4a
	.zero		1
	.zero		1


	//----- nvinfo : EIATTR_EXIT_INSTR_OFFSETS
	.align		4
        /*004c*/ 	.byte	0x04, 0x1c
        /*004e*/ 	.short	(.L_15 - .L_14)


	//   ....[0]....
.L_14:
        /*0050*/ 	.word	0x000002c0


	//   ....[1]....
        /*0054*/ 	.word	0x00000570


	//   ....[2]....
        /*0058*/ 	.word	0x000005f0


	//----- nvinfo : EIATTR_CRS_STACK_SIZE
	.align		4
.L_15:
        /*005c*/ 	.byte	0x04, 0x1e
        /*005e*/ 	.short	(.L_17 - .L_16)
.L_16:
        /*0060*/ 	.word	0x00000000


	//----- nvinfo : EIATTR_CBANK_PARAM_SIZE
	.align		4
.L_17:
        /*0064*/ 	.byte	0x03, 0x19
        /*0066*/ 	.short	0x0014


	//----- nvinfo : EIATTR_PARAM_CBANK
	.align		4
        /*0068*/ 	.byte	0x04, 0x0a
        /*006a*/ 	.short	(.L_19 - .L_18)
	.align		4
.L_18:
        /*006c*/ 	.word	index@(.nv.constant0._Z7kernel5PjS_j)
        /*0070*/ 	.short	0x0380
        /*0072*/ 	.short	0x0014


	//----- nvinfo : EIATTR_SW_WAR
	.align		4
.L_19:
        /*0074*/ 	.byte	0x04, 0x36
        /*0076*/ 	.short	(.L_21 - .L_20)
.L_20:
        /*0078*/ 	.word	0x00000008
.L_21:


//--------------------- .nv.callgraph             --------------------------
	.section	.nv.callgraph,"",@"SHT_CUDA_CALLGRAPH"
	.align	4
	.sectionentsize	8
	.align		4
        /*0000*/ 	.word	0x00000000
	.align		4
        /*0004*/ 	.word	0xffffffff
	.align		4
        /*0008*/ 	.word	0x00000000
	.align		4
        /*000c*/ 	.word	0xfffffffe
	.align		4
        /*0010*/ 	.word	0x00000000
	.align		4
        /*0014*/ 	.word	0xfffffffd
	.align		4
        /*0018*/ 	.word	0x00000000
	.align		4
        /*001c*/ 	.word	0xfffffffc


//--------------------- .text._Z7kernel5PjS_j     --------------------------
	.section	.text._Z7kernel5PjS_j,"ax",@progbits
	.align	128
        .global         _Z7kernel5PjS_j
        .type           _Z7kernel5PjS_j,@function
        .size           _Z7kernel5PjS_j,(.L_x_15 - _Z7kernel5PjS_j)
        .other          _Z7kernel5PjS_j,@"STO_CUDA_ENTRY STV_DEFAULT"
_Z7kernel5PjS_j:
.text._Z7kernel5PjS_j:
[----:B------:R-:W-:Y:S01]  /*0000*/  LDC R1, c[0x0][0x37c] ;  /* 0x0000df00ff017b82 */ /* 0x000fe20000000800 */
[----:B------:R-:W0:Y:S07]  /*0010*/  S2R R0, SR_CTAID.X ;  /* 0x0000000000007919 */ /* 0x000e2e0000002500 */
[----:B------:R-:W1:Y:S01]  /*0020*/  S2UR UR5, SR_CgaCtaId ;  /* 0x00000000000579c3 */ /* 0x000e620000008800 */
[----:B------:R-:W2:Y:S01]  /*0030*/  LDCU UR6, c[0x0][0x360] ;  /* 0x00006c00ff0677ac */ /* 0x000ea20008000800 */
[----:B------:R-:W-:Y:S01]  /*0040*/  BSSY.RECONVERGENT B0, `(.L_x_0) ;  /* 0x000001a000007945 */ /* 0x000fe20003800200 */
[----:B------:R-:W3:Y:S01]  /*0050*/  S2R R2, SR_TID.X ;  /* 0x0000000000027919 */ /* 0x000ee20000002100 */
[----:B------:R-:W4:Y:S01]  /*0060*/  LDCU UR7, c[0x0][0x390] ;  /* 0x00007200ff0777ac */ /* 0x000f220008000800 */
[----:B------:R-:W-:Y:S01]  /*0070*/  UMOV UR4, 0x400 ;  /* 0x0000040000047882 */ /* 0x000fe20000000000 */
[----:B--2---:R-:W-:Y:S01]  /*0080*/  IMAD.U32 R8, RZ, RZ, UR6 ;  /* 0x00000006ff087e24 */ /* 0x004fe2000f8e00ff */
[----:B-1----:R-:W-:-:S04]  /*0090*/  ULEA UR4, UR5, UR4, 0x18 ;  /* 0x0000000405047291 */ /* 0x002fc8000f8ec0ff */
[----:B------:R-:W-:Y:S01]  /*00a0*/  ISETP.GE.U32.AND P1, PT, R8, 0x42, PT ;  /* 0x000000420800780c */ /* 0x000fe20003f26070 */
[----:B0-----:R-:W-:-:S04]  /*00b0*/  IMAD R3, R0, UR6, RZ ;  /* 0x0000000600037c24 */ /* 0x001fc8000f8e02ff */
[----:B---3--:R-:W-:Y:S01]  /*00c0*/  IMAD R5, R3, 0x2, R2 ;  /* 0x0000000203057824 */ /* 0x008fe200078e0202 */
[C---:B------:R-:W-:Y:S02]  /*00d0*/  LEA R3, R2.reuse, UR4, 0x2 ;  /* 0x0000000402037c11 */ /* 0x040fe4000f8e10ff */
[----:B------:R-:W-:Y:S02]  /*00e0*/  ISETP.GT.U32.AND P0, PT, R2, 0x1f, PT ;  /* 0x0000001f0200780c */ /* 0x000fe40003f04070 */
[----:B----4-:R-:W-:Y:S01]  /*00f0*/  ISETP.GE.U32.AND P2, PT, R5, UR7, PT ;  /* 0x0000000705007c0c */ /* 0x010fe2000bf46070 */
[----:B------:R0:W-:Y:S01]  /*0100*/  STS [R3], RZ ;  /* 0x000000ff03007388 */ /* 0x0001e20000000800 */
[----:B------:R-:W1:Y:S11]  /*0110*/  LDCU.64 UR6, c[0x0][0x358] ;  /* 0x00006b00ff0677ac */ /* 0x000e760008000a00 */
[----:B0-----:R-:W-:Y:S05]  /*0120*/  @P2 BRA `(.L_x_1) ;  /* 0x00000000002c2947 */ /* 0x001fea0003800000 */
[----:B------:R-:W0:Y:S08]  /*0130*/  LDC R4, c[0x0][0x370] ;  /* 0x0000dc00ff047b82 */ /* 0x000e300000000800 */
[----:B------:R-:W2:Y:S01]  /*0140*/  LDC.64 R6, c[0x0][0x380] ;  /* 0x0000e000ff067b82 */ /* 0x000ea20000000a00 */
[----:B0-----:R-:W-:-:S13]  /*0150*/  ISETP.GE.U32.AND P2, PT, R4, 0x2, PT ;  /* 0x000000020400780c */ /* 0x001fda0003f46070 */
[C---:B------:R-:W-:Y:S02]  /*0160*/  @P2 IMAD.IADD R9, R5.reuse, 0x1, R8 ;  /* 0x0000000105092824 */ /* 0x040fe400078e0208 */
[----:B--2---:R-:W-:-:S04]  /*0170*/  IMAD.WIDE.U32 R4, R5, 0x4, R6 ;  /* 0x0000000405047825 */ /* 0x004fc800078e0006 */
[----:B------:R-:W-:Y:S02]  /*0180*/  @P2 IMAD.WIDE.U32 R6, R9, 0x4, R6 ;  /* 0x0000000409062825 */ /* 0x000fe400078e0006 */
[----:B-1----:R-:W2:Y:S04]  /*0190*/  LDG.E R4, desc[UR6][R4.64] ;  /* 0x0000000604047981 */ /* 0x002ea8000c1e1900 */
[----:B------:R-:W2:Y:S02]  /*01a0*/  @P2 LDG.E R7, desc[UR6][R6.64] ;  /* 0x0000000606072981 */ /* 0x000ea4000c1e1900 */
[----:B--2---:R-:W-:-:S05]  /*01b0*/  @P2 IMAD.IADD R10, R4, 0x1, R7 ;  /* 0x00000001040a2824 */ /* 0x004fca00078e0207 */
[----:B------:R0:W-:Y:S04]  /*01c0*/  @P2 STS [R3], R10 ;  /* 0x0000000a03002388 */ /* 0x0001e80000000800 */
[----:B------:R0:W-:Y:S02]  /*01d0*/  @!P2 STS [R3], R4 ;  /* 0x000000040300a388 */ /* 0x0001e40000000800 */
.L_x_1:
[----:B-1----:R-:W-:Y:S05]  /*01e0*/  BSYNC.RECONVERGENT B0 ;  /* 0x0000000000007941 */ /* 0x002fea0003800200 */
.L_x_0:
[----:B------:R-:W-:Y:S06]  /*01f0*/  BAR.SYNC.DEFER_BLOCKING 0x0 ;  /* 0x0000000000007b1d */ /* 0x000fec0000010000 */
[----:B------:R-:W-:Y:S05]  /*0200*/  @!P1 BRA `(.L_x_2) ;  /* 0x00000000002c9947 */ /* 0x000fea0003800000 */
.L_x_3:
[----:B------:R-:W-:-:S04]  /*0210*/  SHF.R.U32.HI R7, RZ, 0x1, R8 ;  /* 0x00000001ff077819 */ /* 0x000fc80000011608 */
[----:B------:R-:W-:-:S13]  /*0220*/  ISETP.GE.U32.AND P1, PT, R2, R7, PT ;  /* 0x000000070200720c */ /* 0x000fda0003f26070 */
[----:B0-----:R-:W-:Y:S01]  /*0230*/  @!P1 IMAD R4, R7, 0x4, R3 ;  /* 0x0000000407049824 */ /* 0x001fe200078e0203 */
[----:B------:R-:W-:Y:S05]  /*0240*/  @!P1 LDS R5, [R3] ;  /* 0x0000000003059984 */ /* 0x000fea0000000800 */
[----:B------:R-:W0:Y:S02]  /*0250*/  @!P1 LDS R4, [R4] ;  /* 0x0000000004049984 */ /* 0x000e240000000800 */
[----:B0-----:R-:W-:-:S05]  /*0260*/  @!P1 IMAD.IADD R6, R4, 0x1, R5 ;  /* 0x0000000104069824 */ /* 0x001fca00078e0205 */
[----:B------:R1:W-:Y:S01]  /*0270*/  @!P1 STS [R3], R6 ;  /* 0x0000000603009388 */ /* 0x0003e20000000800 */
[----:B------:R-:W-:Y:S01]  /*0280*/  BAR.SYNC.DEFER_BLOCKING 0x0 ;  /* 0x0000000000007b1d */ /* 0x000fe20000010000 */
[----:B------:R-:W-:Y:S02]  /*0290*/  ISETP.GT.U32.AND P1, PT, R8, 0x83, PT ;  /* 0x000000830800780c */ /* 0x000fe40003f24070 */
[----:B------:R-:W-:-:S11]  /*02a0*/  MOV R8, R7 ;  /* 0x0000000700087202 */ /* 0x000fd60000000f00 */
[----:B-1----:R-:W-:Y:S05]  /*02b0*/  @P1 BRA `(.L_x_3) ;  /* 0xfffffffc00d41947 */ /* 0x002fea000383ffff */
.L_x_2:
[----:B------:R-:W-:Y:S05]  /*02c0*/  @P0 EXIT ;  /* 0x000000000000094d */ /* 0x000fea0003800000 */
[----:B------:R-:W1:Y:S02]  /*02d0*/  LDC R6, c[0x0][0x390] ;  /* 0x0000e400ff067b82 */ /* 0x000e640000000800 */
[----:B-1----:R-:W-:-:S13]  /*02e0*/  ISETP.GE.U32.AND P0, PT, R6, 0x21, PT ;  /* 0x000000210600780c */ /* 0x002fda0003f06070 */
[----:B0-----:R-:W-:Y:S04]  /*02f0*/  @P0 LDS R4, [R3+0x80] ;  /* 0x0000800003040984 */ /* 0x001fe80000000800 */
[----:B------:R-:W0:Y:S02]  /*0300*/  @P0 LDS R5, [R3] ;  /* 0x0000000003050984 */ /* 0x000e240000000800 */
[----:B0-----:R-:W-:-:S05]  /*0310*/  @P0 IMAD.IADD R4, R4, 0x1, R5 ;  /* 0x0000000104040824 */ /* 0x001fca00078e0205 */
[----:B------:R0:W-:Y:S01]  /*0320*/  @P0 STS [R3], R4 ;  /* 0x0000000403000388 */ /* 0x0001e20000000800 */
[----:B------:R-:W-:Y:S05]  /*0330*/  @P0 BRA `(.L_x_4) ;  /* 0x0000000000080947 */ /* 0x000fea0003800000 */
[----:B------:R-:W-:-:S13]  /*0340*/  ISETP.GE.U32.AND P0, PT, R6, 0x11, PT ;  /* 0x000000110600780c */ /* 0x000fda0003f06070 */
[----:B------:R-:W-:Y:S05]  /*0350*/  @!P0 BRA `(.L_x_5) ;  /* 0x0000000000148947 */ /* 0x000fea0003800000 */
.L_x_4:
[----:B0-----:R-:W-:Y:S04]  /*0360*/  LDS R4, [R3+0x40] ;  /* 0x0000400003047984 */ /* 0x001fe80000000800 */
[----:B------:R-:W0:Y:S02]  /*0370*/  LDS R5, [R3] ;  /* 0x0000000003057984 */ /* 0x000e240000000800 */
[----:B0-----:R-:W-:-:S05]  /*0380*/  IMAD.IADD R4, R4, 0x1, R5 ;  /* 0x0000000104047824 */ /* 0x001fca00078e0205 */
[----:B------:R0:W-:Y:S01]  /*0390*/  STS [R3], R4 ;  /* 0x0000000403007388 */ /* 0x0001e20000000800 */
[----:B------:R-:W-:Y:S05]  /*03a0*/  BRA `(.L_x_6) ;  /* 0x0000000000087947 */ /* 0x000fea0003800000 */
.L_x_5:
[----:B------:R-:W-:-:S13]  /*03b0*/  ISETP.GE.U32.AND P0, PT, R6, 0x9, PT ;  /* 0x000000090600780c */ /* 0x000fda0003f06070 */
[----:B------:R-:W-:Y:S05]  /*03c0*/  @!P0 BRA `(.L_x_7) ;  /* 0x0000000000148947 */ /* 0x000fea0003800000 */
.L_x_6:
[----:B0-----:R-:W-:Y:S04]  /*03d0*/  LDS R4, [R3+0x20] ;  /* 0x0000200003047984 */ /* 0x001fe80000000800 */
[----:B------:R-:W0:Y:S02]  /*03e0*/  LDS R5, [R3] ;  /* 0x0000000003057984 */ /* 0x000e240000000800 */
[----:B0-----:R-:W-:-:S05]  /*03f0*/  IMAD.IADD R4, R4, 0x1, R5 ;  /* 0x0000000104047824 */ /* 0x001fca00078e0205 */
[----:B------:R0:W-:Y:S01]  /*0400*/  STS [R3], R4 ;  /* 0x0000000403007388 */ /* 0x0001e20000000800 */
[----:B------:R-:W-:Y:S05]  /*0410*/  BRA `(.L_x_8) ;  /* 0x0000000000087947 */ /* 0x000fea0003800000 */
.L_x_7:
[----:B------:R-:W-:-:S13]  /*0420*/  ISETP.GE.U32.AND P0, PT, R6, 0x5, PT ;  /* 0x000000050600780c */ /* 0x000fda0003f06070 */
[----:B------:R-:W-:Y:S05]  /*0430*/  @!P0 BRA `(.L_x_9) ;  /* 0x0000000000148947 */ /* 0x000fea0003800000 */
.L_x_8:
[----:B0-----:R-:W-:Y:S04]  /*0440*/  LDS R4, [R3+0x10] ;  /* 0x0000100003047984 */ /* 0x001fe80000000800 */
[----:B------:R-:W0:Y:S02]  /*0450*/  LDS R5, [R3] ;  /* 0x0000000003057984 */ /* 0x000e240000000800 */
[----:B0-----:R-:W-:-:S05]  /*0460*/  IADD3 R4, PT, PT, R4, R5, RZ ;  /* 0x0000000504047210 */ /* 0x001fca0007ffe0ff */
[----:B------:R0:W-:Y:S01]  /*0470*/  STS [R3], R4 ;  /* 0x0000000403007388 */ /* 0x0001e20000000800 */
[----:B------:R-:W-:Y:S05]  /*0480*/  BRA `(.L_x_10) ;  /* 0x0000000000087947 */ /* 0x000fea0003800000 */
.L_x_9:
[----:B------:R-:W-:-:S13]  /*0490*/  ISETP.GE.U32.AND P0, PT, R6, 0x3, PT ;  /* 0x000000030600780c */ /* 0x000fda0003f06070 */
[----:B------:R-:W-:Y:S05]  /*04a0*/  @!P0 BRA `(.L_x_11) ;  /* 0x0000000000148947 */ /* 0x000fea0003800000 */
.L_x_10:
[----:B0-----:R-:W-:Y:S04]  /*04b0*/  LDS R4, [R3+0x8] ;  /* 0x0000080003047984 */ /* 0x001fe80000000800 */
[----:B------:R-:W0:Y:S02]  /*04c0*/  LDS R5, [R3] ;  /* 0x0000000003057984 */ /* 0x000e240000000800 */
[----:B0-----:R-:W-:-:S05]  /*04d0*/  IMAD.IADD R4, R4, 0x1, R5 ;  /* 0x0000000104047824 */ /* 0x001fca00078e0205 */
[----:B------:R0:W-:Y:S01]  /*04e0*/  STS [R3], R4 ;  /* 0x0000000403007388 */ /* 0x0001e20000000800 */
[----:B------:R-:W-:Y:S05]  /*04f0*/  BRA `(.L_x_12) ;  /* 0x0000000000087947 */ /* 0x000fea0003800000 */
.L_x_11:
[----:B------:R-:W-:-:S13]  /*0500*/  ISETP.NE.AND P0, PT, R6, 0x2, PT ;  /* 0x000000020600780c */ /* 0x000fda0003f05270 */
[----:B------:R-:W-:Y:S05]  /*0510*/  @P0 BRA `(.L_x_13) ;  /* 0x0000000000100947 */ /* 0x000fea0003800000 */
.L_x_12:
[----:B0-----:R-:W-:Y:S04]  /*0520*/  LDS R4, [R3+0x4] ;  /* 0x0000040003047984 */ /* 0x001fe80000000800 */
[----:B------:R-:W0:Y:S02]  /*0530*/  LDS R5, [R3] ;  /* 0x0000000003057984 */ /* 0x000e240000000800 */
[----:B0-----:R-:W-:-:S05]  /*0540*/  IMAD.IADD R4, R4, 0x1, R5 ;  /* 0x0000000104047824 */ /* 0x001fca00078e0205 */
[----:B------:R1:W-:Y:S02]  /*0550*/  STS [R3], R4 ;  /* 0x0000000403007388 */ /* 0x0003e40000000800 */
.L_x_13:
[----:B------:R-:W-:-:S13]  /*0560*/  ISETP.NE.AND P0, PT, R2, RZ, PT ;  /* 0x000000ff0200720c */ /* 0x000fda0003f05270 */
[----:B------:R-:W-:Y:S05]  /*0570*/  @P0 EXIT ;  /* 0x000000000000094d */ /* 0x000fea0003800000 */
[----:B------:R-:W2:Y:S01]  /*0580*/  S2UR UR5, SR_CgaCtaId ;  /* 0x00000000000579c3 */ /* 0x000ea20000008800 */
[----:B------:R-:W-:-:S07]  /*0590*/  UMOV UR4, 0x400 ;  /* 0x0000040000047882 */ /* 0x000fce0000000000 */
[----:B01----:R-:W0:Y:S01]  /*05a0*/  LDC.64 R2, c[0x0][0x388] ;  /* 0x0000e200ff027b82 */ /* 0x003e220000000a00 */
[----:B--2---:R-:W-:Y:S01]  /*05b0*/  ULEA UR4, UR5, UR4, 0x18 ;  /* 0x0000000405047291 */ /* 0x004fe2000f8ec0ff */
[----:B0-----:R-:W-:-:S08]  /*05c0*/  IMAD.WIDE.U32 R2, R0, 0x4, R2 ;  /* 0x0000000400027825 */ /* 0x001fd000078e0002 */
[----:B------:R-:W0:Y:S04]  /*05d0*/  LDS R5, [UR4] ;  /* 0x00000004ff057984 */ /* 0x000e280008000800 */
[----:B0-----:R-:W-:Y:S01]  /*05e0*/  STG.E desc[UR6][R2.64], R5 ;  /* 0x0000000502007986 */ /* 0x001fe2000c101906 */
[----:B------:R-:W-:Y:S05]  /*05f0*/  EXIT ;  /* 0x000000000000794d */ /* 0x000fea0003800000 */
.L_x_14:
[----:B------:R-:W-:-:S00]  /*0600*/  BRA `(.L_x_14) ;  /* 0xfffffffc00fc7947 */ /* 0x000fc0000383ffff */
[----:B------:R-:W-:-:S00]  /*0610*/  NOP ;  /* 0x0000000000007918 */ /* 0x000fc00000000000 */
        /* <DEDUP_REMOVED lines=14> */
.L_x_15:


//--------------------- .nv.shared._Z7kernel5PjS_j --------------------------
	.section	.nv.shared._Z7kernel5PjS_j,"aw",@nobits
	.sectionflags	@""
	.align	16
	.zero		1024


//--------------------- .nv.shared.reserved.0     --------------------------
	.section	.nv.shared.reserved.0,"aw",@nobits
	.weak		__nv_reservedSMEM_offset_0_alias
	.size		__nv_reservedSMEM_offset_0_alias, 0, 64
	.other		__nv_reservedSMEM_offset_0_alias,@"STO_CUDA_RESERVED_SHARED STV_DEFAULT"
__nv_reservedSMEM_offset_0_alias:
	.zero		0
	.zero		64


//--------------------- .nv.constant0._Z7kernel5PjS_j --------------------------
	.section	.nv.constant0._Z7kernel5PjS_j,"a",@progbits
	.sectionflags	@""
	.align	4
.nv.constant0._Z7kernel5PjS_j:
	.zero		916


//--------------------- SYMBOLS --------------------------

	.type		.nv.reservedSmem.offset0,@object
	.size		.nv.reservedSmem.offset0,0x4
	.type		.nv.reservedSmem.cap,@object
	.size		.nv.reservedSmem.cap,0x4
